//
// Generated by NVIDIA NVVM Compiler
//
// Compiler Build ID: CL-36424714
// Cuda compilation tools, release 13.0, V13.0.88
// Based on NVVM 20.0.0
//

.version 9.0
.target sm_100
.address_size 64

	// .globl	_Z22transpose_naive_kernelPlS_ii

.visible .entry _Z22transpose_naive_kernelPlS_ii(
	.param .u64 .ptr .align 1 _Z22transpose_naive_kernelPlS_ii_param_0,
	.param .u64 .ptr .align 1 _Z22transpose_naive_kernelPlS_ii_param_1,
	.param .u32 _Z22transpose_naive_kernelPlS_ii_param_2,
	.param .u32 _Z22transpose_naive_kernelPlS_ii_param_3
)
{
	.reg .pred 	%p<4>;
	.reg .b32 	%r<13>;
	.reg .b64 	%rd<10>;

	ld.param.u64 	%rd1, [_Z22transpose_naive_kernelPlS_ii_param_0];
	ld.param.u64 	%rd2, [_Z22transpose_naive_kernelPlS_ii_param_1];
	ld.param.u32 	%r3, [_Z22transpose_naive_kernelPlS_ii_param_2];
	ld.param.u32 	%r4, [_Z22transpose_naive_kernelPlS_ii_param_3];
	mov.u32 	%r5, %ctaid.y;
	mov.u32 	%r6, %ntid.y;
	mov.u32 	%r7, %tid.y;
	mad.lo.s32 	%r1, %r5, %r6, %r7;
	mov.u32 	%r8, %ctaid.x;
	mov.u32 	%r9, %ntid.x;
	mov.u32 	%r10, %tid.x;
	mad.lo.s32 	%r2, %r8, %r9, %r10;
	setp.ge.s32 	%p1, %r1, %r3;
	setp.ge.s32 	%p2, %r2, %r4;
	or.pred  	%p3, %p1, %p2;
	@%p3 bra 	$L__BB0_2;
	cvta.to.global.u64 	%rd3, %rd1;
	cvta.to.global.u64 	%rd4, %rd2;
	mad.lo.s32 	%r11, %r4, %r1, %r2;
	mul.wide.s32 	%rd5, %r11, 8;
	add.s64 	%rd6, %rd3, %rd5;
	ld.global.u64 	%rd7, [%rd6];
	mad.lo.s32 	%r12, %r3, %r2, %r1;
	mul.wide.s32 	%rd8, %r12, 8;
	add.s64 	%rd9, %rd4, %rd8;
	st.global.u64 	[%rd9], %rd7;
$L__BB0_2:
	ret;

}


// ===== COMPILED SASS (sm_100) =====

	.target	sm_100

	.elftype	@"ET_EXEC"


//--------------------- .note.nv.tkinfo           --------------------------
	.section	.note.nv.tkinfo,"",@"SHT_NOTE"
	.sectionflags	@"SHF_NOTE_NV_TKINFO"
	.tkinfo
        /*0018*/ 	.word	0x00000002
        /*0030*/ 	.string	""
        /*0030*/ 	.string	"ptxas"
        /*0030*/ 	.string	"Cuda compilation tools, release 13.0, V13.0.88"
        /*0030*/ 	.string	"Build cuda_13.0.r13.0/compiler.36424714_0"
        /*0030*/ 	.string	"-arch sm_100 -m 64 "



//--------------------- .note.nv.cuinfo           --------------------------
	.section	.note.nv.cuinfo,"",@"SHT_NOTE"
	.sectionflags	@"SHF_NOTE_NV_CUINFO"
        /*0018*/ 	.short	0x0002
        /*001a*/ 	.short	0x0064
        /*001c*/ 	.short	0x0082
	.zero		2


//--------------------- .nv.info                  --------------------------
	.section	.nv.info,"",@"SHT_CUDA_INFO"
	.align	4


	//----- nvinfo : EIATTR_REGCOUNT
	.align		4
        /*0000*/ 	.byte	0x04, 0x2f
        /*0002*/ 	.short	(.L_1 - .L_0)
	.align		4
.L_0:
        /*0004*/ 	.word	index@(_Z22transpose_naive_kernelPlS_ii)
        /*0008*/ 	.word	0x0000000a


	//----- nvinfo : EIATTR_FRAME_SIZE
	.align		4
.L_1:
        /*000c*/ 	.byte	0x04, 0x11
        /*000e*/ 	.short	(.L_3 - .L_2)
	.align		4
.L_2:
        /*0010*/ 	.word	index@(_Z22transpose_naive_kernelPlS_ii)
        /*0014*/ 	.word	0x00000000


	//----- nvinfo : EIATTR_MIN_STACK_SIZE
	.align		4
.L_3:
        /*0018*/ 	.byte	0x04, 0x12
        /*001a*/ 	.short	(.L_5 - .L_4)
	.align		4
.L_4:
        /*001c*/ 	.word	index@(_Z22transpose_naive_kernelPlS_ii)
        /*0020*/ 	.word	0x00000000
.L_5:


//--------------------- .nv.compat                --------------------------
	.section	.nv.compat,"",@"SHT_CUDA_COMPAT_INFO"
	.align	4
        /*0000*/ 	.byte	0x02, 0x09, 0x00, 0x00, 0x02, 0x02, 0x01, 0x00, 0x02, 0x05, 0x05, 0x00, 0x03, 0x07, 0x01, 0x01
        /*0010*/ 	.byte	0x02, 0x03, 0x00, 0x00, 0x02, 0x06, 0x01, 0x00, 0x04, 0x0b, 0x08, 0x00, 0x09, 0x00, 0x00, 0x00
        /*0020*/ 	.byte	0x00, 0x00, 0x00, 0x00


//--------------------- .nv.info._Z22transpose_naive_kernelPlS_ii --------------------------
	.section	.nv.info._Z22transpose_naive_kernelPlS_ii,"",@"SHT_CUDA_INFO"
	.sectionflags	@""
	.align	4


	//----- nvinfo : EIATTR_CUDA_API_VERSION
	.align		4
        /*0000*/ 	.byte	0x04, 0x37
        /*0002*/ 	.short	(.L_7 - .L_6)
.L_6:
        /*0004*/ 	.word	0x00000082


	//----- nvinfo : EIATTR_KPARAM_INFO
	.align		4
.L_7:
        /*0008*/ 	.byte	0x04, 0x17
        /*000a*/ 	.short	(.L_9 - .L_8)
.L_8:
        /*000c*/ 	.word	0x00000000
        /*0010*/ 	.short	0x0003
        /*0012*/ 	.short	0x0014
        /*0014*/ 	.byte	0x00, 0xf0, 0x11, 0x00


	//----- nvinfo : EIATTR_KPARAM_INFO
	.align		4
.L_9:
        /*0018*/ 	.byte	0x04, 0x17
        /*001a*/ 	.short	(.L_11 - .L_10)
.L_10:
        /*001c*/ 	.word	0x00000000
        /*0020*/ 	.short	0x0002
        /*0022*/ 	.short	0x0010
        /*0024*/ 	.byte	0x00, 0xf0, 0x11, 0x00


	//----- nvinfo : EIATTR_KPARAM_INFO
	.align		4
.L_11:
        /*0028*/ 	.byte	0x04, 0x17
        /*002a*/ 	.short	(.L_13 - .L_12)
.L_12:
        /*002c*/ 	.word	0x00000000
        /*0030*/ 	.short	0x0001
        /*0032*/ 	.short	0x0008
        /*0034*/ 	.byte	0x00, 0xf5, 0x21, 0x00


	//----- nvinfo : EIATTR_KPARAM_INFO
	.align		4
.L_13:
        /*0038*/ 	.byte	0x04, 0x17
        /*003a*/ 	.short	(.L_15 - .L_14)
.L_14:
        /*003c*/ 	.word	0x00000000
        /*0040*/ 	.short	0x0000
        /*0042*/ 	.short	0x0000
        /*0044*/ 	.byte	0x00, 0xf5, 0x21, 0x00


	//----- nvinfo : EIATTR_SPARSE_MMA_MASK
	.align		4
.L_15:
        /*0048*/ 	.byte	0x03, 0x50
        /*004a*/ 	.short	0x0000


	//----- nvinfo : EIATTR_MAXREG_COUNT
	.align		4
        /*004c*/ 	.byte	0x03, 0x1b
        /*004e*/ 	.short	0x00ff


	//----- nvinfo : EIATTR_MERCURY_ISA_VERSION
	.align		4
        /*0050*/ 	.byte	0x03, 0x5f
        /*0052*/ 	.short	0x0101


	//----- nvinfo : EIATTR_VRC_CTA_INIT_COUNT
	.align		4
        /*0054*/ 	.byte	0x02, 0x4a
	.zero		1
	.zero		1


	//----- nvinfo : EIATTR_EXIT_INSTR_OFFSETS
	.align		4
        /*0058*/ 	.byte	0x04, 0x1c
        /*005a*/ 	.short	(.L_17 - .L_16)


	//   ....[0]....
.L_16:
        /*005c*/ 	.word	0x000000c0


	//   ....[1]....
        /*0060*/ 	.word	0x00000160


	//----- nvinfo : EIATTR_CBANK_PARAM_SIZE
	.align		4
.L_17:
        /*0064*/ 	.byte	0x03, 0x19
        /*0066*/ 	.short	0x0018


	//----- nvinfo : EIATTR_PARAM_CBANK
	.align		4
        /*0068*/ 	.byte	0x04, 0x0a
        /*006a*/ 	.short	(.L_19 - .L_18)
	.align		4
.L_18:
        /*006c*/ 	.word	index@(.nv.constant0._Z22transpose_naive_kernelPlS_ii)
        /*0070*/ 	.short	0x0380
        /*0072*/ 	.short	0x0018


	//----- nvinfo : EIATTR_SW_WAR
	.align		4
.L_19:
        /*0074*/ 	.byte	0x04, 0x36
        /*0076*/ 	.short	(.L_21 - .L_20)
.L_20:
        /*0078*/ 	.word	0x00000008
.L_21:


//--------------------- .nv.callgraph             --------------------------
	.section	.nv.callgraph,"",@"SHT_CUDA_CALLGRAPH"
	.align	4
	.sectionentsize	8
	.align		4
        /*0000*/ 	.word	0x00000000
	.align		4
        /*0004*/ 	.word	0xffffffff
	.align		4
        /*0008*/ 	.word	0x00000000
	.align		4
        /*000c*/ 	.word	0xfffffffe
	.align		4
        /*0010*/ 	.word	0x00000000
	.align		4
        /*0014*/ 	.word	0xfffffffd
	.align		4
        /*0018*/ 	.word	0x00000000
	.align		4
        /*001c*/ 	.word	0xfffffffc


//--------------------- .text._Z22transpose_naive_kernelPlS_ii --------------------------
	.section	.text._Z22transpose_naive_kernelPlS_ii,"ax",@progbits
	.align	128
        .global         _Z22transpose_naive_kernelPlS_ii
        .type           _Z22transpose_naive_kernelPlS_ii,@function
        .size           _Z22transpose_naive_kernelPlS_ii,(.L_x_1 - _Z22transpose_naive_kernelPlS_ii)
        .other          _Z22transpose_naive_kernelPlS_ii,@"STO_CUDA_ENTRY STV_DEFAULT"
_Z22transpose_naive_kernelPlS_ii:
.text._Z22transpose_naive_kernelPlS_ii:
[----:B------:R-:W-:Y:S01]  /*0000*/  LDC R1, c[0x0][0x37c] ;  /* 0x0000df00ff017b82 */ /* 0x000fe20000000800 */
[----:B------:R-:W0:Y:S07]  /*0010*/  S2R R2, SR_TID.X ;  /* 0x0000000000027919 */ /* 0x000e2e0000002100 */
[----:B------:R-:W1:Y:S01]  /*0020*/  LDC R0, c[0x0][0x364] ;  /* 0x0000d900ff007b82 */ /* 0x000e620000000800 */
[----:B------:R-:W2:Y:S01]  /*0030*/  LDCU.64 UR6, c[0x0][0x390] ;  /* 0x00007200ff0677ac */ /* 0x000ea20008000a00 */
[----:B------:R-:W1:Y:S06]  /*0040*/  S2R R3, SR_TID.Y ;  /* 0x0000000000037919 */ /* 0x000e6c0000002200 */
[----:B------:R-:W0:Y:S08]  /*0050*/  S2UR UR5, SR_CTAID.X ;  /* 0x00000000000579c3 */ /* 0x000e300000002500 */
[----:B------:R-:W0:Y:S08]  /*0060*/  LDC R7, c[0x0][0x360] ;  /* 0x0000d800ff077b82 */ /* 0x000e300000000800 */
[----:B------:R-:W1:Y:S01]  /*0070*/  S2UR UR4, SR_CTAID.Y ;  /* 0x00000000000479c3 */ /* 0x000e620000002600 */
[----:B0-----:R-:W-:-:S05]  /*0080*/  IMAD R7, R7, UR5, R2 ;  /* 0x0000000507077c24 */ /* 0x001fca000f8e0202 */
[----:B--2---:R-:W-:Y:S01]  /*0090*/  ISETP.GE.AND P0, PT, R7, UR7, PT ;  /* 0x0000000707007c0c */ /* 0x004fe2000bf06270 */
[----:B-1----:R-:W-:-:S05]  /*00a0*/  IMAD R0, R0, UR4, R3 ;  /* 0x0000000400007c24 */ /* 0x002fca000f8e0203 */
[----:B------:R-:W-:-:S13]  /*00b0*/  ISETP.GE.OR P0, PT, R0, UR6, P0 ;  /* 0x0000000600007c0c */ /* 0x000fda0008706670 */
[----:B------:R-:W-:Y:S05]  /*00c0*/  @P0 EXIT ;  /* 0x000000000000094d */ /* 0x000fea0003800000 */
[----:B------:R-:W0:Y:S01]  /*00d0*/  LDC.64 R2, c[0x0][0x380] ;  /* 0x0000e000ff027b82 */ /* 0x000e220000000a00 */
[----:B------:R-:W1:Y:S01]  /*00e0*/  LDCU.64 UR4, c[0x0][0x358] ;  /* 0x00006b00ff0477ac */ /* 0x000e620008000a00 */
[----:B------:R-:W-:-:S04]  /*00f0*/  IMAD R5, R0, UR7, R7 ;  /* 0x0000000700057c24 */ /* 0x000fc8000f8e0207 */
[----:B0-----:R-:W-:Y:S02]  /*0100*/  IMAD.WIDE R2, R5, 0x8, R2 ;  /* 0x0000000805027825 */ /* 0x001fe400078e0202 */
[----:B------:R-:W0:Y:S04]  /*0110*/  LDC.64 R4, c[0x0][0x388] ;  /* 0x0000e200ff047b82 */ /* 0x000e280000000a00 */
[----:B-1----:R-:W2:Y:S01]  /*0120*/  LDG.E.64 R2, desc[UR4][R2.64] ;  /* 0x0000000402027981 */ /* 0x002ea2000c1e1b00 */
[----:B------:R-:W-:-:S04]  /*0130*/  IMAD R7, R7, UR6, R0 ;  /* 0x0000000607077c24 */ /* 0x000fc8000f8e0200 */
[----:B0-----:R-:W-:-:S05]  /*0140*/  IMAD.WIDE R4, R7, 0x8, R4 ;  /* 0x0000000807047825 */ /* 0x001fca00078e0204 */
[----:B--2---:R-:W-:Y:S01]  /*0150*/  STG.E.64 desc[UR4][R4.64], R2 ;  /* 0x0000000204007986 */ /* 0x004fe2000c101b04 */
[----:B------:R-:W-:Y:S05]  /*0160*/  EXIT ;  /* 0x000000000000794d */ /* 0x000fea0003800000 */
.L_x_0:
[----:B------:R-:W-:-:S00]  /*0170*/  BRA `(.L_x_0) ;  /* 0xfffffffc00fc7947 */ /* 0x000fc0000383ffff */
[----:B------:R-:W-:-:S00]  /*0180*/  NOP ;  /* 0x0000000000007918 */ /* 0x000fc00000000000 */
[----:B------:R-:W-:-:S00]  /*0190*/  NOP ;  /* 0x0000000000007918 */ /* 0x000fc00000000000 */
[----:B------:R-:W-:-:S00]  /*01a0*/  NOP ;  /* 0x0000000000007918 */ /* 0x000fc00000000000 */
[----:B------:R-:W-:-:S00]  /*01b0*/  NOP ;  /* 0x0000000000007918 */ /* 0x000fc00000000000 */
[----:B------:R-:W-:-:S00]  /*01c0*/  NOP ;  /* 0x0000000000007918 */ /* 0x000fc00000000000 */
[----:B------:R-:W-:-:S00]  /*01d0*/  NOP ;  /* 0x0000000000007918 */ /* 0x000fc00000000000 */
[----:B------:R-:W-:-:S00]  /*01e0*/  NOP ;  /* 0x0000000000007918 */ /* 0x000fc00000000000 */
[----:B------:R-:W-:-:S00]  /*01f0*/  NOP ;  /* 0x0000000000007918 */ /* 0x000fc00000000000 */
.L_x_1:


//--------------------- .nv.shared.reserved.0     --------------------------
	.section	.nv.shared.reserved.0,"aw",@nobits
	.weak		__nv_reservedSMEM_offset_0_alias
	.size		__nv_reservedSMEM_offset_0_alias, 0, 64
	.other		__nv_reservedSMEM_offset_0_alias,@"STO_CUDA_RESERVED_SHARED STV_DEFAULT"
__nv_reservedSMEM_offset_0_alias:
	.zero		0
	.zero		64


//--------------------- .nv.constant0._Z22transpose_naive_kernelPlS_ii --------------------------
	.section	.nv.constant0._Z22transpose_naive_kernelPlS_ii,"a",@progbits
	.sectionflags	@""
	.align	4
.nv.constant0._Z22transpose_naive_kernelPlS_ii:
	.zero		920


//--------------------- SYMBOLS --------------------------

	.type		.nv.reservedSmem.offset0,@object
	.size		.nv.reservedSmem.offset0,0x4
